	.headerflags	@"EF_CUDA_TEXMODE_UNIFIED EF_CUDA_64BIT_ADDRESS EF_CUDA_ACCELERATORS EF_CUDA_SM90 EF_CUDA_VIRTUAL_SM(EF_CUDA_SM90)"
	.elftype	@"ET_EXEC"


//--------------------- .nv.info                  --------------------------
	.section	.nv.info,"",@"SHT_CUDA_INFO"
	.align	4


	//----- nvinfo : EIATTR_REGCOUNT
	.align		4
        /*0000*/ 	.byte	0x04, 0x2f
        /*0002*/ 	.short	(.L_1 - .L_0)
	.align		4
.L_0:
        /*0004*/ 	.word	index@(triton_poi_fused_abs_1)
        /*0008*/ 	.word	0x0000000a


	//----- nvinfo : EIATTR_MIN_STACK_SIZE
	.align		4
.L_1:
        /*000c*/ 	.byte	0x04, 0x12
        /*000e*/ 	.short	(.L_3 - .L_2)
	.align		4
.L_2:
        /*0010*/ 	.word	index@(triton_poi_fused_abs_1)
        /*0014*/ 	.word	0x00000000


	//----- nvinfo : EIATTR_FRAME_SIZE
	.align		4
.L_3:
        /*0018*/ 	.byte	0x04, 0x11
        /*001a*/ 	.short	(.L_5 - .L_4)
	.align		4
.L_4:
        /*001c*/ 	.word	index@(triton_poi_fused_abs_1)
        /*0020*/ 	.word	0x00000000


	//----- nvinfo : EIATTR_MIN_STACK_SIZE
	.align		4
.L_5:
        /*0024*/ 	.byte	0x04, 0x12
        /*0026*/ 	.short	(.L_7 - .L_6)
	.align		4
.L_6:
        /*0028*/ 	.word	index@(triton_poi_fused_abs_1)
        /*002c*/ 	.word	0x00000000
.L_7:


//--------------------- .nv.info.triton_poi_fused_abs_1 --------------------------
	.section	.nv.info.triton_poi_fused_abs_1,"",@"SHT_CUDA_INFO"
	.sectionflags	@""
	.align	4


	//----- nvinfo : EIATTR_CUDA_API_VERSION
	.align		4
        /*0000*/ 	.byte	0x04, 0x37
        /*0002*/ 	.short	(.L_9 - .L_8)
.L_8:
        /*0004*/ 	.word	0x0000007c


	//----- nvinfo : EIATTR_KPARAM_INFO
	.align		4
.L_9:
        /*0008*/ 	.byte	0x04, 0x17
        /*000a*/ 	.short	(.L_11 - .L_10)
.L_10:
        /*000c*/ 	.word	0x00000000
        /*0010*/ 	.short	0x0002
        /*0012*/ 	.short	0x0010
        /*0014*/ 	.byte	0x00, 0xf0, 0x11, 0x00


	//----- nvinfo : EIATTR_KPARAM_INFO
	.align		4
.L_11:
        /*0018*/ 	.byte	0x04, 0x17
        /*001a*/ 	.short	(.L_13 - .L_12)
.L_12:
        /*001c*/ 	.word	0x00000000
        /*0020*/ 	.short	0x0001
        /*0022*/ 	.short	0x0008
        /*0024*/ 	.byte	0x00, 0xf4, 0x21, 0x00


	//----- nvinfo : EIATTR_KPARAM_INFO
	.align		4
.L_13:
        /*0028*/ 	.byte	0x04, 0x17
        /*002a*/ 	.short	(.L_15 - .L_14)
.L_14:
        /*002c*/ 	.word	0x00000000
        /*0030*/ 	.short	0x0000
        /*0032*/ 	.short	0x0000
        /*0034*/ 	.byte	0x00, 0xf4, 0x21, 0x00


	//----- nvinfo : EIATTR_SPARSE_MMA_MASK
	.align		4
.L_15:
        /*0038*/ 	.byte	0x03, 0x50
        /*003a*/ 	.short	0x0000


	//----- nvinfo : EIATTR_MAXREG_COUNT
	.align		4
        /*003c*/ 	.byte	0x03, 0x1b
        /*003e*/ 	.short	0x00ff


	//----- nvinfo : EIATTR_EXIT_INSTR_OFFSETS
	.align		4
        /*0040*/ 	.byte	0x04, 0x1c
        /*0042*/ 	.short	(.L_17 - .L_16)


	//   ....[0]....
.L_16:
        /*0044*/ 	.word	0x00000100


	//   ....[1]....
        /*0048*/ 	.word	0x00000130


	//----- nvinfo : EIATTR_REQNTID
	.align		4
.L_17:
        /*004c*/ 	.byte	0x04, 0x10
        /*004e*/ 	.short	(.L_19 - .L_18)
.L_18:
        /*0050*/ 	.word	0x00000080
        /*0054*/ 	.word	0x00000001
        /*0058*/ 	.word	0x00000001


	//----- nvinfo : EIATTR_CRS_STACK_SIZE
	.align		4
.L_19:
        /*005c*/ 	.byte	0x04, 0x1e
        /*005e*/ 	.short	(.L_21 - .L_20)
.L_20:
        /*0060*/ 	.word	0x00000000


	//----- nvinfo : EIATTR_CBANK_PARAM_SIZE
	.align		4
.L_21:
        /*0064*/ 	.byte	0x03, 0x19
        /*0066*/ 	.short	0x0014


	//----- nvinfo : EIATTR_PARAM_CBANK
	.align		4
        /*0068*/ 	.byte	0x04, 0x0a
        /*006a*/ 	.short	(.L_23 - .L_22)
	.align		4
.L_22:
        /*006c*/ 	.word	index@(.nv.constant0.triton_poi_fused_abs_1)
        /*0070*/ 	.short	0x0210
        /*0072*/ 	.short	0x0014


	//----- nvinfo : EIATTR_SW_WAR
	.align		4
.L_23:
        /*0074*/ 	.byte	0x04, 0x36
        /*0076*/ 	.short	(.L_25 - .L_24)
.L_24:
        /*0078*/ 	.word	0x00000008
.L_25:


//--------------------- .nv.callgraph             --------------------------
	.section	.nv.callgraph,"",@"SHT_CUDA_CALLGRAPH"
	.align	4
	.sectionentsize	8
	.align		4
        /*0000*/ 	.word	0x00000000
	.align		4
        /*0004*/ 	.word	0xffffffff
	.align		4
        /*0008*/ 	.word	0x00000000
	.align		4
        /*000c*/ 	.word	0xfffffffe
	.align		4
        /*0010*/ 	.word	0x00000000
	.align		4
        /*0014*/ 	.word	0xfffffffd
	.align		4
        /*0018*/ 	.word	0x00000000
	.align		4
        /*001c*/ 	.word	0xfffffffc


//--------------------- .text.triton_poi_fused_abs_1 --------------------------
	.section	.text.triton_poi_fused_abs_1,"ax",@progbits
	.align	128
        .global         triton_poi_fused_abs_1
        .type           triton_poi_fused_abs_1,@function
        .size           triton_poi_fused_abs_1,(.L_x_3 - triton_poi_fused_abs_1)
        .other          triton_poi_fused_abs_1,@"STO_CUDA_ENTRY STV_DEFAULT"
triton_poi_fused_abs_1:
.text.triton_poi_fused_abs_1:
[----:B------:R-:W0:Y:S02]  /*0000*/  LDC R1, c[0x0][0x28] ;  /* 0x00000a00ff017b82 */ /* 0x000e240000000800 */
[----:B------:R-:W1:Y:S01]  /*0010*/  S2R R0, SR_TID.X ;  /* 0x0000000000007919 */ /* 0x000e620000002100 */
[----:B------:R-:W2:Y:S01]  /*0020*/  LDC.64 R4, c[0x0][0x218] ;  /* 0x00008600ff047b82 */ /* 0x000ea20000000a00 */
[----:B------:R-:W-:Y:S01]  /*0030*/  ULDC.64 UR4, c[0x0][0x208] ;  /* 0x0000820000047ab9 */ /* 0x000fe20000000a00 */
[----:B------:R-:W-:Y:S01]  /*0040*/  BSSY B0, `(.L_x_0) ;  /* 0x000000b000007945 */ /* 0x000fe20003800000 */
[----:B------:R-:W3:Y:S01]  /*0050*/  S2R R7, SR_CTAID.X ;  /* 0x0000000000077919 */ /* 0x000ee20000002500 */
[----:B------:R-:W-:Y:S01]  /*0060*/  HFMA2.MMA R2, -RZ, RZ, 0, 0 ;  /* 0x00000000ff027435 */ /* 0x000fe200000001ff */
[----:B-1----:R-:W-:-:S05]  /*0070*/  LOP3.LUT R0, R0, 0x7f, RZ, 0xc0, !PT ;  /* 0x0000007f00007812 */ /* 0x002fca00078ec0ff */
[----:B---3--:R-:W-:-:S04]  /*0080*/  IMAD R7, R7, 0x80, R0 ;  /* 0x0000008007077824 */ /* 0x008fc800078e0200 */
[C---:B--2---:R-:W-:Y:S01]  /*0090*/  IMAD.WIDE R4, R7.reuse, 0x4, R4 ;  /* 0x0000000407047825 */ /* 0x044fe200078e0204 */
[----:B------:R-:W-:-:S13]  /*00a0*/  ISETP.GE.AND P0, PT, R7, 0x100, PT ;  /* 0x000001000700780c */ /* 0x000fda0003f06270 */
[----:B------:R-:W-:Y:S05]  /*00b0*/  @P0 BRA `(.L_x_1) ;  /* 0x00000000000c0947 */ /* 0x000fea0003800000 */
[----:B------:R-:W1:Y:S02]  /*00c0*/  LDC.64 R2, c[0x0][0x210] ;  /* 0x00008400ff027b82 */ /* 0x000e640000000a00 */
[----:B-1----:R-:W-:-:S06]  /*00d0*/  IMAD.WIDE R2, R7, 0x4, R2 ;  /* 0x0000000407027825 */ /* 0x002fcc00078e0202 */
[----:B------:R1:W5:Y:S02]  /*00e0*/  LDG.E R2, desc[UR4][R2.64] ;  /* 0x0000000402027981 */ /* 0x000364000c1e1900 */
.L_x_1:
[----:B------:R-:W-:Y:S05]  /*00f0*/  BSYNC B0 ;  /* 0x0000000000007941 */ /* 0x000fea0003800000 */
.L_x_0:
[----:B------:R-:W-:Y:S05]  /*0100*/  @P0 EXIT ;  /* 0x000000000000094d */ /* 0x000fea0003800000 */
[----:B-1---5:R-:W-:-:S05]  /*0110*/  LOP3.LUT R3, R2, 0x7fffffff, RZ, 0xc0, !PT ;  /* 0x7fffffff02037812 */ /* 0x022fca00078ec0ff */
[----:B------:R-:W-:Y:S01]  /*0120*/  STG.E desc[UR4][R4.64], R3 ;  /* 0x0000000304007986 */ /* 0x000fe2000c101904 */
[----:B------:R-:W-:Y:S05]  /*0130*/  EXIT ;  /* 0x000000000000794d */ /* 0x000fea0003800000 */
.L_x_2:
[----:B------:R-:W-:-:S00]  /*0140*/  BRA `(.L_x_2) ;  /* 0xfffffffc00fc7947 */ /* 0x000fc0000383ffff */
[----:B------:R-:W-:-:S00]  /*0150*/  NOP ;  /* 0x0000000000007918 */ /* 0x000fc00000000000 */
        /* <DEDUP_REMOVED lines=10> */
.L_x_3:


//--------------------- .nv.constant0.triton_poi_fused_abs_1 --------------------------
	.section	.nv.constant0.triton_poi_fused_abs_1,"a",@progbits
	.sectionflags	@""
	.align	4
.nv.constant0.triton_poi_fused_abs_1:
	.zero		548
